//
// Generated by NVIDIA NVVM Compiler
//
// Compiler Build ID: CL-36424714
// Cuda compilation tools, release 13.0, V13.0.88
// Based on NVVM 20.0.0
//

.version 9.0
.target sm_100
.address_size 64

	// .globl	_Z8gol_initiPPjS_S_S_S_i

.visible .entry _Z8gol_initiPPjS_S_S_S_i(
	.param .u32 _Z8gol_initiPPjS_S_S_S_i_param_0,
	.param .u64 .ptr .align 1 _Z8gol_initiPPjS_S_S_S_i_param_1,
	.param .u64 .ptr .align 1 _Z8gol_initiPPjS_S_S_S_i_param_2,
	.param .u64 .ptr .align 1 _Z8gol_initiPPjS_S_S_S_i_param_3,
	.param .u64 .ptr .align 1 _Z8gol_initiPPjS_S_S_S_i_param_4,
	.param .u64 .ptr .align 1 _Z8gol_initiPPjS_S_S_S_i_param_5,
	.param .u32 _Z8gol_initiPPjS_S_S_S_i_param_6
)
{
	.reg .pred 	%p<10>;
	.reg .b32 	%r<27>;
	.reg .b64 	%rd<31>;

	ld.param.u32 	%r12, [_Z8gol_initiPPjS_S_S_S_i_param_0];
	ld.param.u64 	%rd13, [_Z8gol_initiPPjS_S_S_S_i_param_2];
	ld.param.u64 	%rd14, [_Z8gol_initiPPjS_S_S_S_i_param_3];
	ld.param.u64 	%rd15, [_Z8gol_initiPPjS_S_S_S_i_param_4];
	cvta.to.global.u64 	%rd1, %rd15;
	cvta.to.global.u64 	%rd2, %rd14;
	cvta.to.global.u64 	%rd3, %rd13;
	setp.lt.s32 	%p1, %r12, 1;
	@%p1 bra 	$L__BB0_12;
	and.b32  	%r1, %r12, 7;
	setp.lt.u32 	%p2, %r12, 8;
	mov.b32 	%r25, 0;
	@%p2 bra 	$L__BB0_4;
	and.b32  	%r25, %r12, 2147483640;
	neg.s32 	%r23, %r25;
	add.s64 	%rd30, %rd3, 16;
	add.s64 	%rd29, %rd2, 16;
	add.s64 	%rd28, %rd1, 16;
$L__BB0_3:
	.pragma "nounroll";
	mov.b32 	%r14, 0;
	st.global.u32 	[%rd30+-16], %r14;
	st.global.u32 	[%rd29+-16], %r14;
	mov.b32 	%r15, -1;
	st.global.u32 	[%rd28+-16], %r15;
	st.global.u32 	[%rd30+-12], %r14;
	st.global.u32 	[%rd29+-12], %r14;
	st.global.u32 	[%rd28+-12], %r15;
	st.global.u32 	[%rd30+-8], %r14;
	st.global.u32 	[%rd29+-8], %r14;
	st.global.u32 	[%rd28+-8], %r15;
	st.global.u32 	[%rd30+-4], %r14;
	st.global.u32 	[%rd29+-4], %r14;
	st.global.u32 	[%rd28+-4], %r15;
	st.global.u32 	[%rd30], %r14;
	st.global.u32 	[%rd29], %r14;
	st.global.u32 	[%rd28], %r15;
	st.global.u32 	[%rd30+4], %r14;
	st.global.u32 	[%rd29+4], %r14;
	st.global.u32 	[%rd28+4], %r15;
	st.global.u32 	[%rd30+8], %r14;
	st.global.u32 	[%rd29+8], %r14;
	st.global.u32 	[%rd28+8], %r15;
	st.global.u32 	[%rd30+12], %r14;
	st.global.u32 	[%rd29+12], %r14;
	st.global.u32 	[%rd28+12], %r15;
	add.s32 	%r23, %r23, 8;
	add.s64 	%rd30, %rd30, 32;
	add.s64 	%rd29, %rd29, 32;
	add.s64 	%rd28, %rd28, 32;
	setp.ne.s32 	%p3, %r23, 0;
	@%p3 bra 	$L__BB0_3;
$L__BB0_4:
	setp.eq.s32 	%p4, %r1, 0;
	@%p4 bra 	$L__BB0_12;
	and.b32  	%r7, %r12, 3;
	setp.lt.u32 	%p5, %r1, 4;
	@%p5 bra 	$L__BB0_7;
	mul.wide.u32 	%rd16, %r25, 4;
	add.s64 	%rd17, %rd3, %rd16;
	mov.b32 	%r16, 0;
	st.global.u32 	[%rd17], %r16;
	add.s64 	%rd18, %rd2, %rd16;
	st.global.u32 	[%rd18], %r16;
	add.s64 	%rd19, %rd1, %rd16;
	mov.b32 	%r17, -1;
	st.global.u32 	[%rd19], %r17;
	st.global.u32 	[%rd17+4], %r16;
	st.global.u32 	[%rd18+4], %r16;
	st.global.u32 	[%rd19+4], %r17;
	st.global.u32 	[%rd17+8], %r16;
	st.global.u32 	[%rd18+8], %r16;
	st.global.u32 	[%rd19+8], %r17;
	st.global.u32 	[%rd17+12], %r16;
	st.global.u32 	[%rd18+12], %r16;
	st.global.u32 	[%rd19+12], %r17;
	add.s32 	%r25, %r25, 4;
$L__BB0_7:
	setp.eq.s32 	%p6, %r7, 0;
	@%p6 bra 	$L__BB0_12;
	setp.eq.s32 	%p7, %r7, 1;
	@%p7 bra 	$L__BB0_10;
	mul.wide.u32 	%rd20, %r25, 4;
	add.s64 	%rd21, %rd3, %rd20;
	mov.b32 	%r18, 0;
	st.global.u32 	[%rd21], %r18;
	add.s64 	%rd22, %rd2, %rd20;
	st.global.u32 	[%rd22], %r18;
	add.s64 	%rd23, %rd1, %rd20;
	mov.b32 	%r19, -1;
	st.global.u32 	[%rd23], %r19;
	st.global.u32 	[%rd21+4], %r18;
	st.global.u32 	[%rd22+4], %r18;
	st.global.u32 	[%rd23+4], %r19;
	add.s32 	%r25, %r25, 2;
$L__BB0_10:
	and.b32  	%r20, %r12, 1;
	setp.eq.b32 	%p8, %r20, 1;
	not.pred 	%p9, %p8;
	@%p9 bra 	$L__BB0_12;
	mul.wide.u32 	%rd24, %r25, 4;
	add.s64 	%rd25, %rd3, %rd24;
	mov.b32 	%r21, 0;
	st.global.u32 	[%rd25], %r21;
	add.s64 	%rd26, %rd2, %rd24;
	st.global.u32 	[%rd26], %r21;
	add.s64 	%rd27, %rd1, %rd24;
	mov.b32 	%r22, -1;
	st.global.u32 	[%rd27], %r22;
$L__BB0_12:
	ret;

}
	// .globl	_Z10gol_kernelPKjPjPS1_S1_iiiiS1_iS1_
.visible .entry _Z10gol_kernelPKjPjPS1_S1_iiiiS1_iS1_(
	.param .u64 .ptr .align 1 _Z10gol_kernelPKjPjPS1_S1_iiiiS1_iS1__param_0,
	.param .u64 .ptr .align 1 _Z10gol_kernelPKjPjPS1_S1_iiiiS1_iS1__param_1,
	.param .u64 .ptr .align 1 _Z10gol_kernelPKjPjPS1_S1_iiiiS1_iS1__param_2,
	.param .u64 .ptr .align 1 _Z10gol_kernelPKjPjPS1_S1_iiiiS1_iS1__param_3,
	.param .u32 _Z10gol_kernelPKjPjPS1_S1_iiiiS1_iS1__param_4,
	.param .u32 _Z10gol_kernelPKjPjPS1_S1_iiiiS1_iS1__param_5,
	.param .u32 _Z10gol_kernelPKjPjPS1_S1_iiiiS1_iS1__param_6,
	.param .u32 _Z10gol_kernelPKjPjPS1_S1_iiiiS1_iS1__param_7,
	.param .u64 .ptr .align 1 _Z10gol_kernelPKjPjPS1_S1_iiiiS1_iS1__param_8,
	.param .u32 _Z10gol_kernelPKjPjPS1_S1_iiiiS1_iS1__param_9,
	.param .u64 .ptr .align 1 _Z10gol_kernelPKjPjPS1_S1_iiiiS1_iS1__param_10
)
{
	.reg .pred 	%p<11>;
	.reg .b32 	%r<35>;
	.reg .b64 	%rd<29>;

	ld.param.u64 	%rd8, [_Z10gol_kernelPKjPjPS1_S1_iiiiS1_iS1__param_0];
	ld.param.u64 	%rd9, [_Z10gol_kernelPKjPjPS1_S1_iiiiS1_iS1__param_1];
	ld.param.u64 	%rd10, [_Z10gol_kernelPKjPjPS1_S1_iiiiS1_iS1__param_3];
	ld.param.u32 	%r15, [_Z10gol_kernelPKjPjPS1_S1_iiiiS1_iS1__param_6];
	ld.param.u32 	%r16, [_Z10gol_kernelPKjPjPS1_S1_iiiiS1_iS1__param_7];
	ld.param.u64 	%rd7, [_Z10gol_kernelPKjPjPS1_S1_iiiiS1_iS1__param_8];
	ld.param.u32 	%r17, [_Z10gol_kernelPKjPjPS1_S1_iiiiS1_iS1__param_9];
	ld.param.u64 	%rd11, [_Z10gol_kernelPKjPjPS1_S1_iiiiS1_iS1__param_10];
	cvta.to.global.u64 	%rd1, %rd10;
	cvta.to.global.u64 	%rd2, %rd9;
	cvta.to.global.u64 	%rd3, %rd11;
	cvta.to.global.u64 	%rd4, %rd8;
	mov.u32 	%r18, %ctaid.x;
	mov.u32 	%r1, %ntid.x;
	mov.u32 	%r19, %tid.x;
	mad.lo.s32 	%r31, %r18, %r1, %r19;
	setp.ge.s32 	%p1, %r31, %r16;
	@%p1 bra 	$L__BB1_15;
	mov.u32 	%r20, %nctaid.x;
	mul.lo.s32 	%r3, %r1, %r20;
	mov.u32 	%r30, %r31;
$L__BB1_2:
	mul.wide.s32 	%rd12, %r30, 4;
	add.s64 	%rd13, %rd4, %rd12;
	ld.global.u32 	%r21, [%rd13];
	setp.ne.s32 	%p2, %r21, 1;
	@%p2 bra 	$L__BB1_5;
	add.s64 	%rd15, %rd1, %rd12;
	ld.global.u32 	%r22, [%rd15];
	setp.ne.s32 	%p3, %r22, %r15;
	@%p3 bra 	$L__BB1_5;
	add.s64 	%rd17, %rd2, %rd12;
	mov.b32 	%r23, 0;
	st.global.u32 	[%rd17], %r23;
	add.s64 	%rd18, %rd3, %rd12;
	mov.b32 	%r24, 1;
	st.global.u32 	[%rd18], %r24;
$L__BB1_5:
	add.s32 	%r30, %r30, %r3;
	setp.lt.s32 	%p4, %r30, %r16;
	@%p4 bra 	$L__BB1_2;
	add.s32 	%r4, %r17, %r15;
	cvta.to.global.u64 	%rd5, %rd7;
$L__BB1_7:
	mul.wide.s32 	%rd19, %r31, 4;
	add.s64 	%rd20, %rd4, %rd19;
	ld.global.u32 	%r25, [%rd20];
	setp.ne.s32 	%p5, %r25, 1;
	@%p5 bra 	$L__BB1_14;
	add.s64 	%rd6, %rd5, %rd19;
	ld.global.u32 	%r32, [%rd6];
	setp.eq.s32 	%p6, %r32, 0;
	@%p6 bra 	$L__BB1_14;
	mov.b32 	%r33, 0;
$L__BB1_10:
	mul.wide.u32 	%rd22, %r33, 4;
	add.s64 	%rd23, %rd4, %rd22;
	ld.global.u32 	%r27, [%rd23];
	setp.ne.s32 	%p7, %r27, 0;
	@%p7 bra 	$L__BB1_13;
	add.s64 	%rd25, %rd3, %rd22;
	ld.global.u32 	%r28, [%rd25];
	setp.eq.s32 	%p8, %r28, 1;
	@%p8 bra 	$L__BB1_13;
	add.s64 	%rd27, %rd2, %rd22;
	mov.b32 	%r29, 1;
	st.global.u32 	[%rd27], %r29;
	add.s64 	%rd28, %rd1, %rd22;
	st.global.u32 	[%rd28], %r4;
	ld.global.u32 	%r32, [%rd6];
$L__BB1_13:
	add.s32 	%r33, %r33, 1;
	setp.lt.u32 	%p9, %r33, %r32;
	@%p9 bra 	$L__BB1_10;
$L__BB1_14:
	add.s32 	%r31, %r31, %r3;
	setp.lt.s32 	%p10, %r31, %r16;
	@%p10 bra 	$L__BB1_7;
$L__BB1_15:
	ret;

}
	// .globl	_Z19countInfectedPeoplePjiPi
.visible .entry _Z19countInfectedPeoplePjiPi(
	.param .u64 .ptr .align 1 _Z19countInfectedPeoplePjiPi_param_0,
	.param .u32 _Z19countInfectedPeoplePjiPi_param_1,
	.param .u64 .ptr .align 1 _Z19countInfectedPeoplePjiPi_param_2
)
{


	ret;

}


// ===== COMPILED SASS (sm_100) =====

	.target	sm_100

	.elftype	@"ET_EXEC"


//--------------------- .note.nv.tkinfo           --------------------------
	.section	.note.nv.tkinfo,"",@"SHT_NOTE"
	.sectionflags	@"SHF_NOTE_NV_TKINFO"
	.tkinfo
        /*0018*/ 	.word	0x00000002
        /*0030*/ 	.string	""
        /*0030*/ 	.string	"ptxas"
        /*0030*/ 	.string	"Cuda compilation tools, release 13.0, V13.0.88"
        /*0030*/ 	.string	"Build cuda_13.0.r13.0/compiler.36424714_0"
        /*0030*/ 	.string	"-arch sm_100 -m 64 "



//--------------------- .note.nv.cuinfo           --------------------------
	.section	.note.nv.cuinfo,"",@"SHT_NOTE"
	.sectionflags	@"SHF_NOTE_NV_CUINFO"
        /*0018*/ 	.short	0x0002
        /*001a*/ 	.short	0x0064
        /*001c*/ 	.short	0x0082
	.zero		2


//--------------------- .nv.info                  --------------------------
	.section	.nv.info,"",@"SHT_CUDA_INFO"
	.align	4


	//----- nvinfo : EIATTR_REGCOUNT
	.align		4
        /*0000*/ 	.byte	0x04, 0x2f
        /*0002*/ 	.short	(.L_1 - .L_0)
	.align		4
.L_0:
        /*0004*/ 	.word	index@(_Z8gol_initiPPjS_S_S_S_i)
        /*0008*/ 	.word	0x00000014


	//----- nvinfo : EIATTR_FRAME_SIZE
	.align		4
.L_1:
        /*000c*/ 	.byte	0x04, 0x11
        /*000e*/ 	.short	(.L_3 - .L_2)
	.align		4
.L_2:
        /*0010*/ 	.word	index@(_Z8gol_initiPPjS_S_S_S_i)
        /*0014*/ 	.word	0x00000000


	//----- nvinfo : EIATTR_REGCOUNT
	.align		4
.L_3:
        /*0018*/ 	.byte	0x04, 0x2f
        /*001a*/ 	.short	(.L_5 - .L_4)
	.align		4
.L_4:
        /*001c*/ 	.word	index@(_Z10gol_kernelPKjPjPS1_S1_iiiiS1_iS1_)
        /*0020*/ 	.word	0x00000018


	//----- nvinfo : EIATTR_FRAME_SIZE
	.align		4
.L_5:
        /*0024*/ 	.byte	0x04, 0x11
        /*0026*/ 	.short	(.L_7 - .L_6)
	.align		4
.L_6:
        /*0028*/ 	.word	index@(_Z10gol_kernelPKjPjPS1_S1_iiiiS1_iS1_)
        /*002c*/ 	.word	0x00000000


	//----- nvinfo : EIATTR_REGCOUNT
	.align		4
.L_7:
        /*0030*/ 	.byte	0x04, 0x2f
        /*0032*/ 	.short	(.L_9 - .L_8)
	.align		4
.L_8:
        /*0034*/ 	.word	index@(_Z19countInfectedPeoplePjiPi)
        /*0038*/ 	.word	0x00000004


	//----- nvinfo : EIATTR_FRAME_SIZE
	.align		4
.L_9:
        /*003c*/ 	.byte	0x04, 0x11
        /*003e*/ 	.short	(.L_11 - .L_10)
	.align		4
.L_10:
        /*0040*/ 	.word	index@(_Z19countInfectedPeoplePjiPi)
        /*0044*/ 	.word	0x00000000


	//----- nvinfo : EIATTR_MIN_STACK_SIZE
	.align		4
.L_11:
        /*0048*/ 	.byte	0x04, 0x12
        /*004a*/ 	.short	(.L_13 - .L_12)
	.align		4
.L_12:
        /*004c*/ 	.word	index@(_Z19countInfectedPeoplePjiPi)
        /*0050*/ 	.word	0x00000000


	//----- nvinfo : EIATTR_MIN_STACK_SIZE
	.align		4
.L_13:
        /*0054*/ 	.byte	0x04, 0x12
        /*0056*/ 	.short	(.L_15 - .L_14)
	.align		4
.L_14:
        /*0058*/ 	.word	index@(_Z10gol_kernelPKjPjPS1_S1_iiiiS1_iS1_)
        /*005c*/ 	.word	0x00000000


	//----- nvinfo : EIATTR_MIN_STACK_SIZE
	.align		4
.L_15:
        /*0060*/ 	.byte	0x04, 0x12
        /*0062*/ 	.short	(.L_17 - .L_16)
	.align		4
.L_16:
        /*0064*/ 	.word	index@(_Z8gol_initiPPjS_S_S_S_i)
        /*0068*/ 	.word	0x00000000
.L_17:


//--------------------- .nv.compat                --------------------------
	.section	.nv.compat,"",@"SHT_CUDA_COMPAT_INFO"
	.align	4
        /*0000*/ 	.byte	0x02, 0x09, 0x00, 0x00, 0x02, 0x02, 0x01, 0x00, 0x02, 0x05, 0x05, 0x00, 0x03, 0x07, 0x01, 0x01
        /*0010*/ 	.byte	0x02, 0x03, 0x00, 0x00, 0x02, 0x06, 0x01, 0x00, 0x04, 0x0b, 0x08, 0x00, 0x09, 0x00, 0x00, 0x00
        /*0020*/ 	.byte	0x00, 0x00, 0x00, 0x00


//--------------------- .nv.info._Z19countInfectedPeoplePjiPi --------------------------
	.section	.nv.info._Z19countInfectedPeoplePjiPi,"",@"SHT_CUDA_INFO"
	.sectionflags	@""
	.align	4


	//----- nvinfo : EIATTR_CUDA_API_VERSION
	.align		4
        /*0000*/ 	.byte	0x04, 0x37
        /*0002*/ 	.short	(.L_19 - .L_18)
.L_18:
        /*0004*/ 	.word	0x00000082


	//----- nvinfo : EIATTR_KPARAM_INFO
	.align		4
.L_19:
        /*0008*/ 	.byte	0x04, 0x17
        /*000a*/ 	.short	(.L_21 - .L_20)
.L_20:
        /*000c*/ 	.word	0x00000000
        /*0010*/ 	.short	0x0002
        /*0012*/ 	.short	0x0010
        /*0014*/ 	.byte	0x00, 0xf5, 0x21, 0x00


	//----- nvinfo : EIATTR_KPARAM_INFO
	.align		4
.L_21:
        /*0018*/ 	.byte	0x04, 0x17
        /*001a*/ 	.short	(.L_23 - .L_22)
.L_22:
        /*001c*/ 	.word	0x00000000
        /*0020*/ 	.short	0x0001
        /*0022*/ 	.short	0x0008
        /*0024*/ 	.byte	0x00, 0xf0, 0x11, 0x00


	//----- nvinfo : EIATTR_KPARAM_INFO
	.align		4
.L_23:
        /*0028*/ 	.byte	0x04, 0x17
        /*002a*/ 	.short	(.L_25 - .L_24)
.L_24:
        /*002c*/ 	.word	0x00000000
        /*0030*/ 	.short	0x0000
        /*0032*/ 	.short	0x0000
        /*0034*/ 	.byte	0x00, 0xf5, 0x21, 0x00


	//----- nvinfo : EIATTR_SPARSE_MMA_MASK
	.align		4
.L_25:
        /*0038*/ 	.byte	0x03, 0x50
        /*003a*/ 	.short	0x0000


	//----- nvinfo : EIATTR_MAXREG_COUNT
	.align		4
        /*003c*/ 	.byte	0x03, 0x1b
        /*003e*/ 	.short	0x00ff


	//----- nvinfo : EIATTR_MERCURY_ISA_VERSION
	.align		4
        /*0040*/ 	.byte	0x03, 0x5f
        /*0042*/ 	.short	0x0101


	//----- nvinfo : EIATTR_VRC_CTA_INIT_COUNT
	.align		4
        /*0044*/ 	.byte	0x02, 0x4a
	.zero		1
	.zero		1


	//----- nvinfo : EIATTR_EXIT_INSTR_OFFSETS
	.align		4
        /*0048*/ 	.byte	0x04, 0x1c
        /*004a*/ 	.short	(.L_27 - .L_26)


	//   ....[0]....
.L_26:
        /*004c*/ 	.word	0x00000010


	//----- nvinfo : EIATTR_CBANK_PARAM_SIZE
	.align		4
.L_27:
        /*0050*/ 	.byte	0x03, 0x19
        /*0052*/ 	.short	0x0018


	//----- nvinfo : EIATTR_PARAM_CBANK
	.align		4
        /*0054*/ 	.byte	0x04, 0x0a
        /*0056*/ 	.short	(.L_29 - .L_28)
	.align		4
.L_28:
        /*0058*/ 	.word	index@(.nv.constant0._Z19countInfectedPeoplePjiPi)
        /*005c*/ 	.short	0x0380
        /*005e*/ 	.short	0x0018


	//----- nvinfo : EIATTR_SW_WAR
	.align		4
.L_29:
        /*0060*/ 	.byte	0x04, 0x36
        /*0062*/ 	.short	(.L_31 - .L_30)
.L_30:
        /*0064*/ 	.word	0x00000008
.L_31:


//--------------------- .nv.info._Z10gol_kernelPKjPjPS1_S1_iiiiS1_iS1_ --------------------------
	.section	.nv.info._Z10gol_kernelPKjPjPS1_S1_iiiiS1_iS1_,"",@"SHT_CUDA_INFO"
	.sectionflags	@""
	.align	4


	//----- nvinfo : EIATTR_CUDA_API_VERSION
	.align		4
        /*0000*/ 	.byte	0x04, 0x37
        /*0002*/ 	.short	(.L_33 - .L_32)
.L_32:
        /*0004*/ 	.word	0x00000082


	//----- nvinfo : EIATTR_KPARAM_INFO
	.align		4
.L_33:
        /*0008*/ 	.byte	0x04, 0x17
        /*000a*/ 	.short	(.L_35 - .L_34)
.L_34:
        /*000c*/ 	.word	0x00000000
        /*0010*/ 	.short	0x000a
        /*0012*/ 	.short	0x0040
        /*0014*/ 	.byte	0x00, 0xf5, 0x21, 0x00


	//----- nvinfo : EIATTR_KPARAM_INFO
	.align		4
.L_35:
        /*0018*/ 	.byte	0x04, 0x17
        /*001a*/ 	.short	(.L_37 - .L_36)
.L_36:
        /*001c*/ 	.word	0x00000000
        /*0020*/ 	.short	0x0009
        /*0022*/ 	.short	0x0038
        /*0024*/ 	.byte	0x00, 0xf0, 0x11, 0x00


	//----- nvinfo : EIATTR_KPARAM_INFO
	.align		4
.L_37:
        /*0028*/ 	.byte	0x04, 0x17
        /*002a*/ 	.short	(.L_39 - .L_38)
.L_38:
        /*002c*/ 	.word	0x00000000
        /*0030*/ 	.short	0x0008
        /*0032*/ 	.short	0x0030
        /*0034*/ 	.byte	0x00, 0xf5, 0x21, 0x00


	//----- nvinfo : EIATTR_KPARAM_INFO
	.align		4
.L_39:
        /*0038*/ 	.byte	0x04, 0x17
        /*003a*/ 	.short	(.L_41 - .L_40)
.L_40:
        /*003c*/ 	.word	0x00000000
        /*0040*/ 	.short	0x0007
        /*0042*/ 	.short	0x002c
        /*0044*/ 	.byte	0x00, 0xf0, 0x11, 0x00


	//----- nvinfo : EIATTR_KPARAM_INFO
	.align		4
.L_41:
        /*0048*/ 	.byte	0x04, 0x17
        /*004a*/ 	.short	(.L_43 - .L_42)
.L_42:
        /*004c*/ 	.word	0x00000000
        /*0050*/ 	.short	0x0006
        /*0052*/ 	.short	0x0028
        /*0054*/ 	.byte	0x00, 0xf0, 0x11, 0x00


	//----- nvinfo : EIATTR_KPARAM_INFO
	.align		4
.L_43:
        /*0058*/ 	.byte	0x04, 0x17
        /*005a*/ 	.short	(.L_45 - .L_44)
.L_44:
        /*005c*/ 	.word	0x00000000
        /*0060*/ 	.short	0x0005
        /*0062*/ 	.short	0x0024
        /*0064*/ 	.byte	0x00, 0xf0, 0x11, 0x00


	//----- nvinfo : EIATTR_KPARAM_INFO
	.align		4
.L_45:
        /*0068*/ 	.byte	0x04, 0x17
        /*006a*/ 	.short	(.L_47 - .L_46)
.L_46:
        /*006c*/ 	.word	0x00000000
        /*0070*/ 	.short	0x0004
        /*0072*/ 	.short	0x0020
        /*0074*/ 	.byte	0x00, 0xf0, 0x11, 0x00


	//----- nvinfo : EIATTR_KPARAM_INFO
	.align		4
.L_47:
        /*0078*/ 	.byte	0x04, 0x17
        /*007a*/ 	.short	(.L_49 - .L_48)
.L_48:
        /*007c*/ 	.word	0x00000000
        /*0080*/ 	.short	0x0003
        /*0082*/ 	.short	0x0018
        /*0084*/ 	.byte	0x00, 0xf5, 0x21, 0x00


	//----- nvinfo : EIATTR_KPARAM_INFO
	.align		4
.L_49:
        /*0088*/ 	.byte	0x04, 0x17
        /*008a*/ 	.short	(.L_51 - .L_50)
.L_50:
        /*008c*/ 	.word	0x00000000
        /*0090*/ 	.short	0x0002
        /*0092*/ 	.short	0x0010
        /*0094*/ 	.byte	0x00, 0xf5, 0x21, 0x00


	//----- nvinfo : EIATTR_KPARAM_INFO
	.align		4
.L_51:
        /*0098*/ 	.byte	0x04, 0x17
        /*009a*/ 	.short	(.L_53 - .L_52)
.L_52:
        /*009c*/ 	.word	0x00000000
        /*00a0*/ 	.short	0x0001
        /*00a2*/ 	.short	0x0008
        /*00a4*/ 	.byte	0x00, 0xf5, 0x21, 0x00


	//----- nvinfo : EIATTR_KPARAM_INFO
	.align		4
.L_53:
        /*00a8*/ 	.byte	0x04, 0x17
        /*00aa*/ 	.short	(.L_55 - .L_54)
.L_54:
        /*00ac*/ 	.word	0x00000000
        /*00b0*/ 	.short	0x0000
        /*00b2*/ 	.short	0x0000
        /*00b4*/ 	.byte	0x00, 0xf5, 0x21, 0x00


	//----- nvinfo : EIATTR_SPARSE_MMA_MASK
	.align		4
.L_55:
        /*00b8*/ 	.byte	0x03, 0x50
        /*00ba*/ 	.short	0x0000


	//----- nvinfo : EIATTR_MAXREG_COUNT
	.align		4
        /*00bc*/ 	.byte	0x03, 0x1b
        /*00be*/ 	.short	0x00ff


	//----- nvinfo : EIATTR_MERCURY_ISA_VERSION
	.align		4
        /*00c0*/ 	.byte	0x03, 0x5f
        /*00c2*/ 	.short	0x0101


	//----- nvinfo : EIATTR_VRC_CTA_INIT_COUNT
	.align		4
        /*00c4*/ 	.byte	0x02, 0x4a
	.zero		1
	.zero		1


	//----- nvinfo : EIATTR_EXIT_INSTR_OFFSETS
	.align		4
        /*00c8*/ 	.byte	0x04, 0x1c
        /*00ca*/ 	.short	(.L_57 - .L_56)


	//   ....[0]....
.L_56:
        /*00cc*/ 	.word	0x00000070


	//   ....[1]....
        /*00d0*/ 	.word	0x00000530


	//----- nvinfo : EIATTR_CRS_STACK_SIZE
	.align		4
.L_57:
        /*00d4*/ 	.byte	0x04, 0x1e
        /*00d6*/ 	.short	(.L_59 - .L_58)
.L_58:
        /*00d8*/ 	.word	0x00000000


	//----- nvinfo : EIATTR_CBANK_PARAM_SIZE
	.align		4
.L_59:
        /*00dc*/ 	.byte	0x03, 0x19
        /*00de*/ 	.short	0x0048


	//----- nvinfo : EIATTR_PARAM_CBANK
	.align		4
        /*00e0*/ 	.byte	0x04, 0x0a
        /*00e2*/ 	.short	(.L_61 - .L_60)
	.align		4
.L_60:
        /*00e4*/ 	.word	index@(.nv.constant0._Z10gol_kernelPKjPjPS1_S1_iiiiS1_iS1_)
        /*00e8*/ 	.short	0x0380
        /*00ea*/ 	.short	0x0048


	//----- nvinfo : EIATTR_SW_WAR
	.align		4
.L_61:
        /*00ec*/ 	.byte	0x04, 0x36
        /*00ee*/ 	.short	(.L_63 - .L_62)
.L_62:
        /*00f0*/ 	.word	0x00000008
.L_63:


//--------------------- .nv.info._Z8gol_initiPPjS_S_S_S_i --------------------------
	.section	.nv.info._Z8gol_initiPPjS_S_S_S_i,"",@"SHT_CUDA_INFO"
	.sectionflags	@""
	.align	4


	//----- nvinfo : EIATTR_CUDA_API_VERSION
	.align		4
        /*0000*/ 	.byte	0x04, 0x37
        /*0002*/ 	.short	(.L_65 - .L_64)
.L_64:
        /*0004*/ 	.word	0x00000082


	//----- nvinfo : EIATTR_KPARAM_INFO
	.align		4
.L_65:
        /*0008*/ 	.byte	0x04, 0x17
        /*000a*/ 	.short	(.L_67 - .L_66)
.L_66:
        /*000c*/ 	.word	0x00000000
        /*0010*/ 	.short	0x0006
        /*0012*/ 	.short	0x0030
        /*0014*/ 	.byte	0x00, 0xf0, 0x11, 0x00


	//----- nvinfo : EIATTR_KPARAM_INFO
	.align		4
.L_67:
        /*0018*/ 	.byte	0x04, 0x17
        /*001a*/ 	.short	(.L_69 - .L_68)
.L_68:
        /*001c*/ 	.word	0x00000000
        /*0020*/ 	.short	0x0005
        /*0022*/ 	.short	0x0028
        /*0024*/ 	.byte	0x00, 0xf5, 0x21, 0x00


	//----- nvinfo : EIATTR_KPARAM_INFO
	.align		4
.L_69:
        /*0028*/ 	.byte	0x04, 0x17
        /*002a*/ 	.short	(.L_71 - .L_70)
.L_70:
        /*002c*/ 	.word	0x00000000
        /*0030*/ 	.short	0x0004
        /*0032*/ 	.short	0x0020
        /*0034*/ 	.byte	0x00, 0xf5, 0x21, 0x00


	//----- nvinfo : EIATTR_KPARAM_INFO
	.align		4
.L_71:
        /*0038*/ 	.byte	0x04, 0x17
        /*003a*/ 	.short	(.L_73 - .L_72)
.L_72:
        /*003c*/ 	.word	0x00000000
        /*0040*/ 	.short	0x0003
        /*0042*/ 	.short	0x0018
        /*0044*/ 	.byte	0x00, 0xf5, 0x21, 0x00


	//----- nvinfo : EIATTR_KPARAM_INFO
	.align		4
.L_73:
        /*0048*/ 	.byte	0x04, 0x17
        /*004a*/ 	.short	(.L_75 - .L_74)
.L_74:
        /*004c*/ 	.word	0x00000000
        /*0050*/ 	.short	0x0002
        /*0052*/ 	.short	0x0010
        /*0054*/ 	.byte	0x00, 0xf5, 0x21, 0x00


	//----- nvinfo : EIATTR_KPARAM_INFO
	.align		4
.L_75:
        /*0058*/ 	.byte	0x04, 0x17
        /*005a*/ 	.short	(.L_77 - .L_76)
.L_76:
        /*005c*/ 	.word	0x00000000
        /*0060*/ 	.short	0x0001
        /*0062*/ 	.short	0x0008
        /*0064*/ 	.byte	0x00, 0xf5, 0x21, 0x00


	//----- nvinfo : EIATTR_KPARAM_INFO
	.align		4
.L_77:
        /*0068*/ 	.byte	0x04, 0x17
        /*006a*/ 	.short	(.L_79 - .L_78)
.L_78:
        /*006c*/ 	.word	0x00000000
        /*0070*/ 	.short	0x0000
        /*0072*/ 	.short	0x0000
        /*0074*/ 	.byte	0x00, 0xf0, 0x11, 0x00


	//----- nvinfo : EIATTR_SPARSE_MMA_MASK
	.align		4
.L_79:
        /*0078*/ 	.byte	0x03, 0x50
        /*007a*/ 	.short	0x0000


	//----- nvinfo : EIATTR_MAXREG_COUNT
	.align		4
        /*007c*/ 	.byte	0x03, 0x1b
        /*007e*/ 	.short	0x00ff


	//----- nvinfo : EIATTR_MERCURY_ISA_VERSION
	.align		4
        /*0080*/ 	.byte	0x03, 0x5f
        /*0082*/ 	.short	0x0101


	//----- nvinfo : EIATTR_VRC_CTA_INIT_COUNT
	.align		4
        /*0084*/ 	.byte	0x02, 0x4a
	.zero		1
	.zero		1


	//----- nvinfo : EIATTR_EXIT_INSTR_OFFSETS
	.align		4
        /*0088*/ 	.byte	0x04, 0x1c
        /*008a*/ 	.short	(.L_81 - .L_80)


	//   ....[0]....
.L_80:
        /*008c*/ 	.word	0x00000030


	//   ....[1]....
        /*0090*/ 	.word	0x00000420


	//   ....[2]....
        /*0094*/ 	.word	0x000005b0


	//   ....[3]....
        /*0098*/ 	.word	0x000006e0


	//   ....[4]....
        /*009c*/ 	.word	0x00000790


	//----- nvinfo : EIATTR_CBANK_PARAM_SIZE
	.align		4
.L_81:
        /*00a0*/ 	.byte	0x03, 0x19
        /*00a2*/ 	.short	0x0034


	//----- nvinfo : EIATTR_PARAM_CBANK
	.align		4
        /*00a4*/ 	.byte	0x04, 0x0a
        /*00a6*/ 	.short	(.L_83 - .L_82)
	.align		4
.L_82:
        /*00a8*/ 	.word	index@(.nv.constant0._Z8gol_initiPPjS_S_S_S_i)
        /*00ac*/ 	.short	0x0380
        /*00ae*/ 	.short	0x0034


	//----- nvinfo : EIATTR_SW_WAR
	.align		4
.L_83:
        /*00b0*/ 	.byte	0x04, 0x36
        /*00b2*/ 	.short	(.L_85 - .L_84)
.L_84:
        /*00b4*/ 	.word	0x00000008
.L_85:


//--------------------- .nv.callgraph             --------------------------
	.section	.nv.callgraph,"",@"SHT_CUDA_CALLGRAPH"
	.align	4
	.sectionentsize	8
	.align		4
        /*0000*/ 	.word	0x00000000
	.align		4
        /*0004*/ 	.word	0xffffffff
	.align		4
        /*0008*/ 	.word	0x00000000
	.align		4
        /*000c*/ 	.word	0xfffffffe
	.align		4
        /*0010*/ 	.word	0x00000000
	.align		4
        /*0014*/ 	.word	0xfffffffd
	.align		4
        /*0018*/ 	.word	0x00000000
	.align		4
        /*001c*/ 	.word	0xfffffffc


//--------------------- .text._Z19countInfectedPeoplePjiPi --------------------------
	.section	.text._Z19countInfectedPeoplePjiPi,"ax",@progbits
	.align	128
        .global         _Z19countInfectedPeoplePjiPi
        .type           _Z19countInfectedPeoplePjiPi,@function
        .size           _Z19countInfectedPeoplePjiPi,(.L_x_17 - _Z19countInfectedPeoplePjiPi)
        .other          _Z19countInfectedPeoplePjiPi,@"STO_CUDA_ENTRY STV_DEFAULT"
_Z19countInfectedPeoplePjiPi:
.text._Z19countInfectedPeoplePjiPi:
[----:B------:R-:W-:Y:S01]  /*0000*/  LDC R1, c[0x0][0x37c] ;  /* 0x0000df00ff017b82 */ /* 0x000fe20000000800 */
[----:B------:R-:W-:Y:S05]  /*0010*/  EXIT ;  /* 0x000000000000794d */ /* 0x000fea0003800000 */
.L_x_0:
[----:B------:R-:W-:-:S00]  /*0020*/  BRA `(.L_x_0) ;  /* 0xfffffffc00fc7947 */ /* 0x000fc0000383ffff */
[----:B------:R-:W-:-:S00]  /*0030*/  NOP ;  /* 0x0000000000007918 */ /* 0x000fc00000000000 */
        /* <DEDUP_REMOVED lines=12> */
.L_x_17:


//--------------------- .text._Z10gol_kernelPKjPjPS1_S1_iiiiS1_iS1_ --------------------------
	.section	.text._Z10gol_kernelPKjPjPS1_S1_iiiiS1_iS1_,"ax",@progbits
	.align	128
        .global         _Z10gol_kernelPKjPjPS1_S1_iiiiS1_iS1_
        .type           _Z10gol_kernelPKjPjPS1_S1_iiiiS1_iS1_,@function
        .size           _Z10gol_kernelPKjPjPS1_S1_iiiiS1_iS1_,(.L_x_18 - _Z10gol_kernelPKjPjPS1_S1_iiiiS1_iS1_)
        .other          _Z10gol_kernelPKjPjPS1_S1_iiiiS1_iS1_,@"STO_CUDA_ENTRY STV_DEFAULT"
_Z10gol_kernelPKjPjPS1_S1_iiiiS1_iS1_:
.text._Z10gol_kernelPKjPjPS1_S1_iiiiS1_iS1_:
[----:B------:R-:W-:Y:S01]  /*0000*/  LDC R1, c[0x0][0x37c] ;  /* 0x0000df00ff017b82 */ /* 0x000fe20000000800 */
[----:B------:R-:W0:Y:S07]  /*0010*/  S2R R0, SR_TID.X ;  /* 0x0000000000007919 */ /* 0x000e2e0000002100 */
[----:B------:R-:W0:Y:S01]  /*0020*/  S2UR UR4, SR_CTAID.X ;  /* 0x00000000000479c3 */ /* 0x000e220000002500 */
[----:B------:R-:W1:Y:S07]  /*0030*/  LDCU UR5, c[0x0][0x3ac] ;  /* 0x00007580ff0577ac */ /* 0x000e6e0008000800 */
[----:B------:R-:W0:Y:S02]  /*0040*/  LDC R3, c[0x0][0x360] ;  /* 0x0000d800ff037b82 */ /* 0x000e240000000800 */
[----:B0-----:R-:W-:-:S05]  /*0050*/  IMAD R0, R3, UR4, R0 ;  /* 0x0000000403007c24 */ /* 0x001fca000f8e0200 */
[----:B-1----:R-:W-:-:S13]  /*0060*/  ISETP.GE.AND P0, PT, R0, UR5, PT ;  /* 0x0000000500007c0c */ /* 0x002fda000bf06270 */
[----:B------:R-:W-:Y:S05]  /*0070*/  @P0 EXIT ;  /* 0x000000000000094d */ /* 0x000fea0003800000 */
[----:B------:R-:W0:Y:S01]  /*0080*/  LDC.64 R4, c[0x0][0x380] ;  /* 0x0000e000ff047b82 */ /* 0x000e220000000a00 */
[----:B------:R-:W1:Y:S01]  /*0090*/  LDCU UR4, c[0x0][0x370] ;  /* 0x00006e00ff0477ac */ /* 0x000e620008000800 */
[----:B------:R-:W-:Y:S01]  /*00a0*/  BSSY.RECONVERGENT B0, `(.L_x_1) ;  /* 0x000001b000007945 */ /* 0x000fe20003800200 */
[----:B------:R-:W-:Y:S01]  /*00b0*/  MOV R2, R0 ;  /* 0x0000000000027202 */ /* 0x000fe20000000f00 */
[----:B------:R-:W2:Y:S04]  /*00c0*/  LDCU.64 UR6, c[0x0][0x358] ;  /* 0x00006b00ff0677ac */ /* 0x000ea80008000a00 */
[----:B------:R-:W3:Y:S01]  /*00d0*/  LDC.64 R6, c[0x0][0x398] ;  /* 0x0000e600ff067b82 */ /* 0x000ee20000000a00 */
[----:B------:R-:W4:Y:S01]  /*00e0*/  LDCU UR8, c[0x0][0x3ac] ;  /* 0x00007580ff0877ac */ /* 0x000f220008000800 */
[----:B------:R-:W0:Y:S01]  /*00f0*/  LDCU UR5, c[0x0][0x3a8] ;  /* 0x00007500ff0577ac */ /* 0x000e220008000800 */
[----:B-1----:R-:W-:-:S07]  /*0100*/  IMAD R3, R3, UR4, RZ ;  /* 0x0000000403037c24 */ /* 0x002fce000f8e02ff */
.L_x_4:
[----:B0-----:R-:W-:-:S06]  /*0110*/  IMAD.WIDE R8, R2, 0x4, R4 ;  /* 0x0000000402087825 */ /* 0x001fcc00078e0204 */
[----:B--2---:R-:W2:Y:S01]  /*0120*/  LDG.E R8, desc[UR6][R8.64] ;  /* 0x0000000608087981 */ /* 0x004ea2000c1e1900 */
[----:B------:R-:W-:Y:S01]  /*0130*/  IMAD.MOV.U32 R17, RZ, RZ, R2 ;  /* 0x000000ffff117224 */ /* 0x000fe200078e0002 */
[----:B------:R-:W-:Y:S01]  /*0140*/  IADD3 R2, PT, PT, R3, R2, RZ ;  /* 0x0000000203027210 */ /* 0x000fe20007ffe0ff */
[----:B------:R-:W-:Y:S03]  /*0150*/  BSSY.RECONVERGENT B1, `(.L_x_2) ;  /* 0x000000e000017945 */ /* 0x000fe60003800200 */
[----:B----4-:R-:W-:Y:S02]  /*0160*/  ISETP.GE.AND P0, PT, R2, UR8, PT ;  /* 0x0000000802007c0c */ /* 0x010fe4000bf06270 */
[----:B--2---:R-:W-:-:S13]  /*0170*/  ISETP.NE.AND P1, PT, R8, 0x1, PT ;  /* 0x000000010800780c */ /* 0x004fda0003f25270 */
[----:B------:R-:W-:Y:S05]  /*0180*/  @P1 BRA `(.L_x_3) ;  /* 0x0000000000281947 */ /* 0x000fea0003800000 */
[----:B---3--:R-:W-:-:S06]  /*0190*/  IMAD.WIDE R8, R17, 0x4, R6 ;  /* 0x0000000411087825 */ /* 0x008fcc00078e0206 */
[----:B------:R-:W2:Y:S02]  /*01a0*/  LDG.E R8, desc[UR6][R8.64] ;  /* 0x0000000608087981 */ /* 0x000ea4000c1e1900 */
[----:B--2---:R-:W-:-:S13]  /*01b0*/  ISETP.NE.AND P1, PT, R8, UR5, PT ;  /* 0x0000000508007c0c */ /* 0x004fda000bf25270 */
[----:B------:R-:W0:Y:S01]  /*01c0*/  @!P1 LDC.64 R10, c[0x0][0x388] ;  /* 0x0000e200ff0a9b82 */ /* 0x000e220000000a00 */
[----:B------:R-:W-:-:S07]  /*01d0*/  @!P1 IMAD.MOV.U32 R15, RZ, RZ, 0x1 ;  /* 0x00000001ff0f9424 */ /* 0x000fce00078e00ff */
[----:B------:R-:W1:Y:S01]  /*01e0*/  @!P1 LDC.64 R12, c[0x0][0x3c0] ;  /* 0x0000f000ff0c9b82 */ /* 0x000e620000000a00 */
[----:B0-----:R-:W-:-:S05]  /*01f0*/  @!P1 IMAD.WIDE R10, R17, 0x4, R10 ;  /* 0x00000004110a9825 */ /* 0x001fca00078e020a */
[----:B------:R0:W-:Y:S01]  /*0200*/  @!P1 STG.E desc[UR6][R10.64], RZ ;  /* 0x000000ff0a009986 */ /* 0x0001e2000c101906 */
[----:B-1----:R-:W-:-:S05]  /*0210*/  @!P1 IMAD.WIDE R12, R17, 0x4, R12 ;  /* 0x00000004110c9825 */ /* 0x002fca00078e020c */
[----:B------:R0:W-:Y:S02]  /*0220*/  @!P1 STG.E desc[UR6][R12.64], R15 ;  /* 0x0000000f0c009986 */ /* 0x0001e4000c101906 */
.L_x_3:
[----:B------:R-:W-:Y:S05]  /*0230*/  BSYNC.RECONVERGENT B1 ;  /* 0x0000000000017941 */ /* 0x000fea0003800200 */
.L_x_2:
[----:B------:R-:W-:Y:S05]  /*0240*/  @!P0 BRA `(.L_x_4) ;  /* 0xfffffffc00b08947 */ /* 0x000fea000383ffff */
[----:B------:R-:W-:Y:S05]  /*0250*/  BSYNC.RECONVERGENT B0 ;  /* 0x0000000000007941 */ /* 0x000fea0003800200 */
.L_x_1:
[----:B------:R-:W1:Y:S01]  /*0260*/  LDC R2, c[0x0][0x3a8] ;  /* 0x0000ea00ff027b82 */ /* 0x000e620000000800 */
[----:B------:R-:W1:Y:S02]  /*0270*/  LDCU UR4, c[0x0][0x3b8] ;  /* 0x00007700ff0477ac */ /* 0x000e640008000800 */
[----:B-1----:R-:W-:-:S07]  /*0280*/  IADD3 R2, PT, PT, R2, UR4, RZ ;  /* 0x0000000402027c10 */ /* 0x002fce000fffe0ff */
.L_x_10:
[----:B-1-3--:R-:W1:Y:S01]  /*0290*/  LDC.64 R4, c[0x0][0x380] ;  /* 0x0000e000ff047b82 */ /* 0x00ae620000000a00 */
[----:B--2---:R-:W2:Y:S01]  /*02a0*/  LDCU UR4, c[0x0][0x3ac] ;  /* 0x00007580ff0477ac */ /* 0x004ea20008000800 */
[----:B-1----:R-:W-:-:S06]  /*02b0*/  IMAD.WIDE R4, R0, 0x4, R4 ;  /* 0x0000000400047825 */ /* 0x002fcc00078e0204 */
[----:B------:R-:W4:Y:S01]  /*02c0*/  LDG.E R4, desc[UR6][R4.64] ;  /* 0x0000000604047981 */ /* 0x000f22000c1e1900 */
[----:B---3--:R-:W-:Y:S01]  /*02d0*/  IMAD.MOV.U32 R7, RZ, RZ, R0 ;  /* 0x000000ffff077224 */ /* 0x008fe200078e0000 */
[----:B------:R-:W-:Y:S01]  /*02e0*/  IADD3 R0, PT, PT, R3, R0, RZ ;  /* 0x0000000003007210 */ /* 0x000fe20007ffe0ff */
[----:B------:R-:W-:Y:S03]  /*02f0*/  BSSY.RECONVERGENT B0, `(.L_x_5) ;  /* 0x0000022000007945 */ /* 0x000fe60003800200 */
[----:B--2---:R-:W-:Y:S02]  /*0300*/  ISETP.GE.AND P0, PT, R0, UR4, PT ;  /* 0x0000000400007c0c */ /* 0x004fe4000bf06270 */
[----:B----4-:R-:W-:-:S13]  /*0310*/  ISETP.NE.AND P1, PT, R4, 0x1, PT ;  /* 0x000000010400780c */ /* 0x010fda0003f25270 */
[----:B0-----:R-:W-:Y:S05]  /*0320*/  @P1 BRA `(.L_x_6) ;  /* 0x0000000000781947 */ /* 0x001fea0003800000 */
[----:B0-----:R-:W0:Y:S02]  /*0330*/  LDC.64 R12, c[0x0][0x3b0] ;  /* 0x0000ec00ff0c7b82 */ /* 0x001e240000000a00 */
[----:B0-----:R-:W-:-:S05]  /*0340*/  IMAD.WIDE R12, R7, 0x4, R12 ;  /* 0x00000004070c7825 */ /* 0x001fca00078e020c */
[----:B------:R-:W2:Y:S02]  /*0350*/  LDG.E R14, desc[UR6][R12.64] ;  /* 0x000000060c0e7981 */ /* 0x000ea4000c1e1900 */
[----:B--2---:R-:W-:-:S13]  /*0360*/  ISETP.NE.AND P1, PT, R14, RZ, PT ;  /* 0x000000ff0e00720c */ /* 0x004fda0003f25270 */
[----:B------:R-:W-:Y:S05]  /*0370*/  @!P1 BRA `(.L_x_6) ;  /* 0x0000000000649947 */ /* 0x000fea0003800000 */
[----:B------:R-:W0:Y:S01]  /*0380*/  LDC.64 R10, c[0x0][0x380] ;  /* 0x0000e000ff0a7b82 */ /* 0x000e220000000a00 */
[----:B------:R-:W-:Y:S01]  /*0390*/  MOV R18, R14 ;  /* 0x0000000e00127202 */ /* 0x000fe20000000f00 */
[----:B------:R-:W-:-:S06]  /*03a0*/  IMAD.MOV.U32 R19, RZ, RZ, RZ ;  /* 0x000000ffff137224 */ /* 0x000fcc00078e00ff */
[----:B------:R-:W1:Y:S08]  /*03b0*/  LDC.64 R8, c[0x0][0x398] ;  /* 0x0000e600ff087b82 */ /* 0x000e700000000a00 */
[----:B------:R-:W2:Y:S08]  /*03c0*/  LDC.64 R6, c[0x0][0x3c0] ;  /* 0x0000f000ff067b82 */ /* 0x000eb00000000a00 */
[----:B------:R-:W3:Y:S02]  /*03d0*/  LDC.64 R4, c[0x0][0x388] ;  /* 0x0000e200ff047b82 */ /* 0x000ee40000000a00 */
.L_x_9:
[----:B0-----:R-:W-:-:S06]  /*03e0*/  IMAD.WIDE.U32 R14, R19, 0x4, R10 ;  /* 0x00000004130e7825 */ /* 0x001fcc00078e000a */
[----:B------:R-:W4:Y:S01]  /*03f0*/  LDG.E R14, desc[UR6][R14.64] ;  /* 0x000000060e0e7981 */ /* 0x000f22000c1e1900 */
[----:B------:R-:W-:Y:S01]  /*0400*/  BSSY.RECONVERGENT B1, `(.L_x_7) ;  /* 0x000000d000017945 */ /* 0x000fe20003800200 */
[----:B----4-:R-:W-:-:S13]  /*0410*/  ISETP.NE.AND P1, PT, R14, RZ, PT ;  /* 0x000000ff0e00720c */ /* 0x010fda0003f25270 */
[----:B------:R-:W-:Y:S05]  /*0420*/  @P1 BRA `(.L_x_8) ;  /* 0x0000000000281947 */ /* 0x000fea0003800000 */
[----:B--2---:R-:W-:-:S06]  /*0430*/  IMAD.WIDE.U32 R14, R19, 0x4, R6 ;  /* 0x00000004130e7825 */ /* 0x004fcc00078e0006 */
[----:B------:R-:W2:Y:S02]  /*0440*/  LDG.E R14, desc[UR6][R14.64] ;  /* 0x000000060e0e7981 */ /* 0x000ea4000c1e1900 */
[----:B--2---:R-:W-:-:S13]  /*0450*/  ISETP.NE.AND P1, PT, R14, 0x1, PT ;  /* 0x000000010e00780c */ /* 0x004fda0003f25270 */
[----:B------:R-:W-:Y:S05]  /*0460*/  @!P1 BRA `(.L_x_8) ;  /* 0x0000000000189947 */ /* 0x000fea0003800000 */
[----:B------:R-:W-:Y:S02]  /*0470*/  HFMA2 R21, -RZ, RZ, 0, 5.9604644775390625e-08 ;  /* 0x00000001ff157431 */ /* 0x000fe400000001ff */
[----:B---3--:R-:W-:-:S04]  /*0480*/  IMAD.WIDE.U32 R14, R19, 0x4, R4 ;  /* 0x00000004130e7825 */ /* 0x008fc800078e0004 */
[----:B-1----:R-:W-:Y:S01]  /*0490*/  IMAD.WIDE.U32 R16, R19, 0x4, R8 ;  /* 0x0000000413107825 */ /* 0x002fe200078e0008 */
[----:B------:R0:W-:Y:S04]  /*04a0*/  STG.E desc[UR6][R14.64], R21 ;  /* 0x000000150e007986 */ /* 0x0001e8000c101906 */
[----:B------:R0:W-:Y:S04]  /*04b0*/  STG.E desc[UR6][R16.64], R2 ;  /* 0x0000000210007986 */ /* 0x0001e8000c101906 */
[----:B------:R0:W5:Y:S02]  /*04c0*/  LDG.E R18, desc[UR6][R12.64] ;  /* 0x000000060c127981 */ /* 0x000164000c1e1900 */
.L_x_8:
[----:B------:R-:W-:Y:S05]  /*04d0*/  BSYNC.RECONVERGENT B1 ;  /* 0x0000000000017941 */ /* 0x000fea0003800200 */
.L_x_7:
[----:B------:R-:W-:-:S04]  /*04e0*/  IADD3 R19, PT, PT, R19, 0x1, RZ ;  /* 0x0000000113137810 */ /* 0x000fc80007ffe0ff */
[----:B-----5:R-:W-:-:S13]  /*04f0*/  ISETP.GE.U32.AND P1, PT, R19, R18, PT ;  /* 0x000000121300720c */ /* 0x020fda0003f26070 */
[----:B------:R-:W-:Y:S05]  /*0500*/  @!P1 BRA `(.L_x_9) ;  /* 0xfffffffc00b49947 */ /* 0x000fea000383ffff */
.L_x_6:
[----:B------:R-:W-:Y:S05]  /*0510*/  BSYNC.RECONVERGENT B0 ;  /* 0x0000000000007941 */ /* 0x000fea0003800200 */
.L_x_5:
[----:B------:R-:W-:Y:S05]  /*0520*/  @!P0 BRA `(.L_x_10) ;  /* 0xfffffffc00588947 */ /* 0x000fea000383ffff */
[----:B------:R-:W-:Y:S05]  /*0530*/  EXIT ;  /* 0x000000000000794d */ /* 0x000fea0003800000 */
.L_x_11:
        /* <DEDUP_REMOVED lines=12> */
.L_x_18:


//--------------------- .text._Z8gol_initiPPjS_S_S_S_i --------------------------
	.section	.text._Z8gol_initiPPjS_S_S_S_i,"ax",@progbits
	.align	128
        .global         _Z8gol_initiPPjS_S_S_S_i
        .type           _Z8gol_initiPPjS_S_S_S_i,@function
        .size           _Z8gol_initiPPjS_S_S_S_i,(.L_x_19 - _Z8gol_initiPPjS_S_S_S_i)
        .other          _Z8gol_initiPPjS_S_S_S_i,@"STO_CUDA_ENTRY STV_DEFAULT"
_Z8gol_initiPPjS_S_S_S_i:
.text._Z8gol_initiPPjS_S_S_S_i:
[----:B------:R-:W-:Y:S08]  /*0000*/  LDC R1, c[0x0][0x37c] ;  /* 0x0000df00ff017b82 */ /* 0x000ff00000000800 */
[----:B------:R-:W0:Y:S02]  /*0010*/  LDC R2, c[0x0][0x380] ;  /* 0x0000e000ff027b82 */ /* 0x000e240000000800 */
[----:B0-----:R-:W-:-:S13]  /*0020*/  ISETP.GE.AND P0, PT, R2, 0x1, PT ;  /* 0x000000010200780c */ /* 0x001fda0003f06270 */
[----:B------:R-:W-:Y:S05]  /*0030*/  @!P0 EXIT ;  /* 0x000000000000894d */ /* 0x000fea0003800000 */
[C---:B------:R-:W-:Y:S01]  /*0040*/  ISETP.GE.U32.AND P1, PT, R2.reuse, 0x8, PT ;  /* 0x000000080200780c */ /* 0x040fe20003f26070 */
[----:B------:R-:W0:Y:S01]  /*0050*/  LDCU.64 UR12, c[0x0][0x358] ;  /* 0x00006b00ff0c77ac */ /* 0x000e220008000a00 */
[----:B------:R-:W-:Y:S01]  /*0060*/  LOP3.LUT R16, R2, 0x7, RZ, 0xc0, !PT ;  /* 0x0000000702107812 */ /* 0x000fe200078ec0ff */
[----:B------:R-:W-:-:S03]  /*0070*/  IMAD.MOV.U32 R0, RZ, RZ, RZ ;  /* 0x000000ffff007224 */ /* 0x000fc600078e00ff */
[----:B------:R-:W-:-:S07]  /*0080*/  ISETP.NE.AND P0, PT, R16, RZ, PT ;  /* 0x000000ff1000720c */ /* 0x000fce0003f05270 */
[----:B------:R-:W-:Y:S06]  /*0090*/  @!P1 BRA `(.L_x_12) ;  /* 0x0000000000e09947 */ /* 0x000fec0003800000 */
[----:B------:R-:W1:Y:S01]  /*00a0*/  LDCU.128 UR4, c[0x0][0x390] ;  /* 0x00007200ff0477ac */ /* 0x000e620008000c00 */
[----:B------:R-:W-:Y:S01]  /*00b0*/  LOP3.LUT R0, R2, 0x7ffffff8, RZ, 0xc0, !PT ;  /* 0x7ffffff802007812 */ /* 0x000fe200078ec0ff */
[----:B------:R-:W2:Y:S04]  /*00c0*/  LDCU.64 UR10, c[0x0][0x3a0] ;  /* 0x00007400ff0a77ac */ /* 0x000ea80008000a00 */
[----:B------:R-:W-:Y:S01]  /*00d0*/  IMAD.MOV R3, RZ, RZ, -R0 ;  /* 0x000000ffff037224 */ /* 0x000fe200078e0a00 */
[----:B-1----:R-:W-:Y:S02]  /*00e0*/  UIADD3 UR8, UP0, UPT, UR4, 0x10, URZ ;  /* 0x0000001004087890 */ /* 0x002fe4000ff1e0ff */
[----:B------:R-:W-:Y:S02]  /*00f0*/  UIADD3 UR6, UP1, UPT, UR6, 0x10, URZ ;  /* 0x0000001006067890 */ /* 0x000fe4000ff3e0ff */
[----:B--2---:R-:W-:-:S02]  /*0100*/  UIADD3 UR4, UP2, UPT, UR10, 0x10, URZ ;  /* 0x000000100a047890 */ /* 0x004fc4000ff5e0ff */
[----:B------:R-:W-:Y:S01]  /*0110*/  UIADD3.X UR9, UPT, UPT, URZ, UR5, URZ, UP0, !UPT ;  /* 0x00000005ff097290 */ /* 0x000fe200087fe4ff */
[----:B------:R-:W-:Y:S01]  /*0120*/  MOV R14, UR8 ;  /* 0x00000008000e7c02 */ /* 0x000fe20008000f00 */
[----:B------:R-:W-:Y:S01]  /*0130*/  UIADD3.X UR7, UPT, UPT, URZ, UR7, URZ, UP1, !UPT ;  /* 0x00000007ff077290 */ /* 0x000fe20008ffe4ff */
[----:B------:R-:W-:Y:S01]  /*0140*/  IMAD.U32 R12, RZ, RZ, UR6 ;  /* 0x00000006ff0c7e24 */ /* 0x000fe2000f8e00ff */
[----:B------:R-:W-:Y:S01]  /*0150*/  UIADD3.X UR5, UPT, UPT, URZ, UR11, URZ, UP2, !UPT ;  /* 0x0000000bff057290 */ /* 0x000fe200097fe4ff */
[----:B------:R-:W-:Y:S01]  /*0160*/  IMAD.U32 R10, RZ, RZ, UR4 ;  /* 0x00000004ff0a7e24 */ /* 0x000fe2000f8e00ff */
[----:B------:R-:W-:Y:S02]  /*0170*/  MOV R15, UR9 ;  /* 0x00000009000f7c02 */ /* 0x000fe40008000f00 */
[----:B------:R-:W-:Y:S02]  /*0180*/  IMAD.U32 R13, RZ, RZ, UR7 ;  /* 0x00000007ff0d7e24 */ /* 0x000fe4000f8e00ff */
[----:B------:R-:W-:-:S07]  /*0190*/  IMAD.U32 R11, RZ, RZ, UR5 ;  /* 0x00000005ff0b7e24 */ /* 0x000fce000f8e00ff */
.L_x_13:
[----:B-1----:R-:W-:Y:S01]  /*01a0*/  MOV R4, R14 ;  /* 0x0000000e00047202 */ /* 0x002fe20000000f00 */
[----:B------:R-:W-:Y:S01]  /*01b0*/  IMAD.MOV.U32 R5, RZ, RZ, R15 ;  /* 0x000000ffff057224 */ /* 0x000fe200078e000f */
[----:B------:R-:W-:Y:S01]  /*01c0*/  MOV R6, R12 ;  /* 0x0000000c00067202 */ /* 0x000fe20000000f00 */
[----:B------:R-:W-:Y:S01]  /*01d0*/  IMAD.MOV.U32 R7, RZ, RZ, R13 ;  /* 0x000000ffff077224 */ /* 0x000fe200078e000d */
[----:B------:R-:W-:Y:S01]  /*01e0*/  MOV R8, R10 ;  /* 0x0000000a00087202 */ /* 0x000fe20000000f00 */
[----:B------:R-:W-:Y:S01]  /*01f0*/  IMAD.MOV.U32 R17, RZ, RZ, -0x1 ;  /* 0xffffffffff117424 */ /* 0x000fe200078e00ff */
[----:B0-----:R1:W-:Y:S01]  /*0200*/  STG.E desc[UR12][R4.64+-0x10], RZ ;  /* 0xfffff0ff04007986 */ /* 0x0013e2000c10190c */
[----:B------:R-:W-:Y:S01]  /*0210*/  IMAD.MOV.U32 R9, RZ, RZ, R11 ;  /* 0x000000ffff097224 */ /* 0x000fe200078e000b */
[----:B------:R-:W-:Y:S02]  /*0220*/  IADD3 R3, PT, PT, R3, 0x8, RZ ;  /* 0x0000000803037810 */ /* 0x000fe40007ffe0ff */
[----:B------:R1:W-:Y:S01]  /*0230*/  STG.E desc[UR12][R6.64+-0x10], RZ ;  /* 0xfffff0ff06007986 */ /* 0x0003e2000c10190c */
[----:B------:R-:W-:-:S02]  /*0240*/  IADD3 R14, P2, PT, R4, 0x20, RZ ;  /* 0x00000020040e7810 */ /* 0x000fc40007f5e0ff */
[----:B------:R-:W-:Y:S01]  /*0250*/  ISETP.NE.AND P1, PT, R3, RZ, PT ;  /* 0x000000ff0300720c */ /* 0x000fe20003f25270 */
[----:B------:R1:W-:Y:S01]  /*0260*/  STG.E desc[UR12][R8.64+-0x10], R17 ;  /* 0xfffff01108007986 */ /* 0x0003e2000c10190c */
[----:B------:R-:W-:Y:S01]  /*0270*/  IADD3 R10, P4, PT, R8, 0x20, RZ ;  /* 0x00000020080a7810 */ /* 0x000fe20007f9e0ff */
[----:B------:R-:W-:Y:S01]  /*0280*/  IMAD.X R15, RZ, RZ, R5, P2 ;  /* 0x000000ffff0f7224 */ /* 0x000fe200010e0605 */
[----:B------:R-:W-:Y:S01]  /*0290*/  IADD3 R12, P3, PT, R6, 0x20, RZ ;  /* 0x00000020060c7810 */ /* 0x000fe20007f7e0ff */
[----:B------:R1:W-:Y:S02]  /*02a0*/  STG.E desc[UR12][R4.64+-0xc], RZ ;  /* 0xfffff4ff04007986 */ /* 0x0003e4000c10190c */
[----:B------:R-:W-:Y:S01]  /*02b0*/  IMAD.X R11, RZ, RZ, R9, P4 ;  /* 0x000000ffff0b7224 */ /* 0x000fe200020e0609 */
[----:B------:R-:W-:Y:S01]  /*02c0*/  IADD3.X R13, PT, PT, RZ, R7, RZ, P3, !PT ;  /* 0x00000007ff0d7210 */ /* 0x000fe20001ffe4ff */
[----:B------:R1:W-:Y:S04]  /*02d0*/  STG.E desc[UR12][R6.64+-0xc], RZ ;  /* 0xfffff4ff06007986 */ /* 0x0003e8000c10190c */
[----:B------:R1:W-:Y:S04]  /*02e0*/  STG.E desc[UR12][R8.64+-0xc], R17 ;  /* 0xfffff41108007986 */ /* 0x0003e8000c10190c */
[----:B------:R1:W-:Y:S04]  /*02f0*/  STG.E desc[UR12][R4.64+-0x8], RZ ;  /* 0xfffff8ff04007986 */ /* 0x0003e8000c10190c */
        /* <DEDUP_REMOVED lines=16> */
[----:B------:R1:W-:Y:S01]  /*0400*/  STG.E desc[UR12][R8.64+0xc], R17 ;  /* 0x00000c1108007986 */ /* 0x0003e2000c10190c */
[----:B------:R-:W-:Y:S05]  /*0410*/  @P1 BRA `(.L_x_13) ;  /* 0xfffffffc00601947 */ /* 0x000fea000383ffff */
.L_x_12:
[----:B0-----:R-:W-:Y:S05]  /*0420*/  @!P0 EXIT ;  /* 0x000000000000894d */ /* 0x001fea0003800000 */
[----:B------:R-:W-:Y:S02]  /*0430*/  ISETP.GE.U32.AND P0, PT, R16, 0x4, PT ;  /* 0x000000041000780c */ /* 0x000fe40003f06070 */
[----:B------:R-:W-:-:S04]  /*0440*/  LOP3.LUT R10, R2, 0x3, RZ, 0xc0, !PT ;  /* 0x00000003020a7812 */ /* 0x000fc800078ec0ff */
[----:B------:R-:W-:-:S07]  /*0450*/  ISETP.NE.AND P1, PT, R10, RZ, PT ;  /* 0x000000ff0a00720c */ /* 0x000fce0003f25270 */
[----:B------:R-:W-:Y:S06]  /*0460*/  @!P0 BRA `(.L_x_14) ;  /* 0x0000000000508947 */ /* 0x000fec0003800000 */
[----:B-1----:R-:W0:Y:S01]  /*0470*/  LDC.64 R4, c[0x0][0x390] ;  /* 0x0000e400ff047b82 */ /* 0x002e220000000a00 */
[----:B------:R-:W-:-:S07]  /*0480*/  MOV R3, 0xffffffff ;  /* 0xffffffff00037802 */ /* 0x000fce0000000f00 */
[----:B------:R-:W1:Y:S08]  /*0490*/  LDC.64 R6, c[0x0][0x398] ;  /* 0x0000e600ff067b82 */ /* 0x000e700000000a00 */
[----:B------:R-:W2:Y:S01]  /*04a0*/  LDC.64 R8, c[0x0][0x3a0] ;  /* 0x0000e800ff087b82 */ /* 0x000ea20000000a00 */
[----:B0-----:R-:W-:-:S05]  /*04b0*/  IMAD.WIDE.U32 R4, R0, 0x4, R4 ;  /* 0x0000000400047825 */ /* 0x001fca00078e0004 */
[----:B------:R0:W-:Y:S01]  /*04c0*/  STG.E desc[UR12][R4.64], RZ ;  /* 0x000000ff04007986 */ /* 0x0001e2000c10190c */
[----:B-1----:R-:W-:-:S05]  /*04d0*/  IMAD.WIDE.U32 R6, R0, 0x4, R6 ;  /* 0x0000000400067825 */ /* 0x002fca00078e0006 */
[----:B------:R0:W-:Y:S01]  /*04e0*/  STG.E desc[UR12][R6.64], RZ ;  /* 0x000000ff06007986 */ /* 0x0001e2000c10190c */
[----:B--2---:R-:W-:-:S04]  /*04f0*/  IMAD.WIDE.U32 R8, R0, 0x4, R8 ;  /* 0x0000000400087825 */ /* 0x004fc800078e0008 */
[----:B------:R-:W-:Y:S01]  /*0500*/  VIADD R0, R0, 0x4 ;  /* 0x0000000400007836 */ /* 0x000fe20000000000 */
        /* <DEDUP_REMOVED lines=9> */
[----:B------:R0:W-:Y:S02]  /*05a0*/  STG.E desc[UR12][R8.64+0xc], R3 ;  /* 0x00000c0308007986 */ /* 0x0001e4000c10190c */
.L_x_14:
[----:B------:R-:W-:Y:S05]  /*05b0*/  @!P1 EXIT ;  /* 0x000000000000994d */ /* 0x000fea0003800000 */
[----:B------:R-:W-:Y:S02]  /*05c0*/  ISETP.NE.AND P0, PT, R10, 0x1, PT ;  /* 0x000000010a00780c */ /* 0x000fe40003f05270 */
[----:B------:R-:W-:-:S04]  /*05d0*/  LOP3.LUT R2, R2, 0x1, RZ, 0xc0, !PT ;  /* 0x0000000102027812 */ /* 0x000fc800078ec0ff */
[----:B------:R-:W-:-:S07]  /*05e0*/  ISETP.NE.U32.AND P1, PT, R2, 0x1, PT ;  /* 0x000000010200780c */ /* 0x000fce0003f25070 */
[----:B------:R-:W-:Y:S06]  /*05f0*/  @!P0 BRA `(.L_x_15) ;  /* 0x0000000000388947 */ /* 0x000fec0003800000 */
[----:B0-----:R-:W0:Y:S01]  /*0600*/  LDC.64 R2, c[0x0][0x390] ;  /* 0x0000e400ff027b82 */ /* 0x001e220000000a00 */
[----:B-1----:R-:W-:-:S07]  /*0610*/  MOV R9, 0xffffffff ;  /* 0xffffffff00097802 */ /* 0x002fce0000000f00 */
        /* <DEDUP_REMOVED lines=11> */
[----:B------:R3:W-:Y:S02]  /*06d0*/  STG.E desc[UR12][R6.64+0x4], R9 ;  /* 0x0000040906007986 */ /* 0x0007e4000c10190c */
.L_x_15:
[----:B------:R-:W-:Y:S05]  /*06e0*/  @P1 EXIT ;  /* 0x000000000000194d */ /* 0x000fea0003800000 */
[----:B0--3--:R-:W0:Y:S01]  /*06f0*/  LDC.64 R2, c[0x0][0x390] ;  /* 0x0000e400ff027b82 */ /* 0x009e220000000a00 */
[----:B-1----:R-:W-:-:S07]  /*0700*/  MOV R9, 0xffffffff ;  /* 0xffffffff00097802 */ /* 0x002fce0000000f00 */
[----:B------:R-:W1:Y:S08]  /*0710*/  LDC.64 R4, c[0x0][0x398] ;  /* 0x0000e600ff047b82 */ /* 0x000e700000000a00 */
[----:B------:R-:W2:Y:S01]  /*0720*/  LDC.64 R6, c[0x0][0x3a0] ;  /* 0x0000e800ff067b82 */ /* 0x000ea20000000a00 */
[----:B0-----:R-:W-:-:S05]  /*0730*/  IMAD.WIDE.U32 R2, R0, 0x4, R2 ;  /* 0x0000000400027825 */ /* 0x001fca00078e0002 */
[----:B------:R-:W-:Y:S01]  /*0740*/  STG.E desc[UR12][R2.64], RZ ;  /* 0x000000ff02007986 */ /* 0x000fe2000c10190c */
[----:B-1----:R-:W-:-:S05]  /*0750*/  IMAD.WIDE.U32 R4, R0, 0x4, R4 ;  /* 0x0000000400047825 */ /* 0x002fca00078e0004 */
[----:B------:R-:W-:Y:S01]  /*0760*/  STG.E desc[UR12][R4.64], RZ ;  /* 0x000000ff04007986 */ /* 0x000fe2000c10190c */
[----:B--2---:R-:W-:-:S05]  /*0770*/  IMAD.WIDE.U32 R6, R0, 0x4, R6 ;  /* 0x0000000400067825 */ /* 0x004fca00078e0006 */
[----:B------:R-:W-:Y:S01]  /*0780*/  STG.E desc[UR12][R6.64], R9 ;  /* 0x0000000906007986 */ /* 0x000fe2000c10190c */
[----:B------:R-:W-:Y:S05]  /*0790*/  EXIT ;  /* 0x000000000000794d */ /* 0x000fea0003800000 */
.L_x_16:
        /* <DEDUP_REMOVED lines=14> */
.L_x_19:


//--------------------- .nv.shared.reserved.0     --------------------------
	.section	.nv.shared.reserved.0,"aw",@nobits
	.weak		__nv_reservedSMEM_offset_0_alias
	.size		__nv_reservedSMEM_offset_0_alias, 0, 64
	.other		__nv_reservedSMEM_offset_0_alias,@"STO_CUDA_RESERVED_SHARED STV_DEFAULT"
__nv_reservedSMEM_offset_0_alias:
	.zero		0
	.zero		64


//--------------------- .nv.constant0._Z19countInfectedPeoplePjiPi --------------------------
	.section	.nv.constant0._Z19countInfectedPeoplePjiPi,"a",@progbits
	.sectionflags	@""
	.align	4
.nv.constant0._Z19countInfectedPeoplePjiPi:
	.zero		920


//--------------------- .nv.constant0._Z10gol_kernelPKjPjPS1_S1_iiiiS1_iS1_ --------------------------
	.section	.nv.constant0._Z10gol_kernelPKjPjPS1_S1_iiiiS1_iS1_,"a",@progbits
	.sectionflags	@""
	.align	4
.nv.constant0._Z10gol_kernelPKjPjPS1_S1_iiiiS1_iS1_:
	.zero		968


//--------------------- .nv.constant0._Z8gol_initiPPjS_S_S_S_i --------------------------
	.section	.nv.constant0._Z8gol_initiPPjS_S_S_S_i,"a",@progbits
	.sectionflags	@""
	.align	4
.nv.constant0._Z8gol_initiPPjS_S_S_S_i:
	.zero		948


//--------------------- SYMBOLS --------------------------

	.type		.nv.reservedSmem.offset0,@object
	.size		.nv.reservedSmem.offset0,0x4
